	.headerflags	@"EF_CUDA_TEXMODE_UNIFIED EF_CUDA_64BIT_ADDRESS EF_CUDA_ACCELERATORS EF_CUDA_SM90 EF_CUDA_VIRTUAL_SM(EF_CUDA_SM90)"
	.elftype	@"ET_EXEC"


//--------------------- .nv.info                  --------------------------
	.section	.nv.info,"",@"SHT_CUDA_INFO"
	.align	4


	//----- nvinfo : EIATTR_REGCOUNT
	.align		4
        /*0000*/ 	.byte	0x04, 0x2f
        /*0002*/ 	.short	(.L_3 - .L_2)
	.align		4
.L_2:
        /*0004*/ 	.word	index@(triton_poi_fused__native_batch_norm_legit_no_training_add_max_pool2d_with_indices_17)
        /*0008*/ 	.word	0x00000020


	//----- nvinfo : EIATTR_MIN_STACK_SIZE
	.align		4
.L_3:
        /*000c*/ 	.byte	0x04, 0x12
        /*000e*/ 	.short	(.L_5 - .L_4)
	.align		4
.L_4:
        /*0010*/ 	.word	index@(triton_poi_fused__native_batch_norm_legit_no_training_add_max_pool2d_with_indices_17)
        /*0014*/ 	.word	0x00000000


	//----- nvinfo : EIATTR_FRAME_SIZE
	.align		4
.L_5:
        /*0018*/ 	.byte	0x04, 0x11
        /*001a*/ 	.short	(.L_7 - .L_6)
	.align		4
.L_6:
        /*001c*/ 	.word	index@(triton_poi_fused__native_batch_norm_legit_no_training_add_max_pool2d_with_indices_17)
        /*0020*/ 	.word	0x00000000


	//----- nvinfo : EIATTR_MIN_STACK_SIZE
	.align		4
.L_7:
        /*0024*/ 	.byte	0x04, 0x12
        /*0026*/ 	.short	(.L_9 - .L_8)
	.align		4
.L_8:
        /*0028*/ 	.word	index@(triton_poi_fused__native_batch_norm_legit_no_training_add_max_pool2d_with_indices_17)
        /*002c*/ 	.word	0x00000000
.L_9:


//--------------------- .nv.info.triton_poi_fused__native_batch_norm_legit_no_training_add_max_pool2d_with_indices_17 --------------------------
	.section	.nv.info.triton_poi_fused__native_batch_norm_legit_no_training_add_max_pool2d_with_indices_17,"",@"SHT_CUDA_INFO"
	.sectionflags	@""
	.align	4


	//----- nvinfo : EIATTR_CUDA_API_VERSION
	.align		4
        /*0000*/ 	.byte	0x04, 0x37
        /*0002*/ 	.short	(.L_11 - .L_10)
.L_10:
        /*0004*/ 	.word	0x0000007c


	//----- nvinfo : EIATTR_KPARAM_INFO
	.align		4
.L_11:
        /*0008*/ 	.byte	0x04, 0x17
        /*000a*/ 	.short	(.L_13 - .L_12)
.L_12:
        /*000c*/ 	.word	0x00000000
        /*0010*/ 	.short	0x0008
        /*0012*/ 	.short	0x0040
        /*0014*/ 	.byte	0x00, 0xf0, 0x11, 0x00


	//----- nvinfo : EIATTR_KPARAM_INFO
	.align		4
.L_13:
        /*0018*/ 	.byte	0x04, 0x17
        /*001a*/ 	.short	(.L_15 - .L_14)
.L_14:
        /*001c*/ 	.word	0x00000000
        /*0020*/ 	.short	0x0007
        /*0022*/ 	.short	0x0038
        /*0024*/ 	.byte	0x00, 0xf4, 0x21, 0x00


	//----- nvinfo : EIATTR_KPARAM_INFO
	.align		4
.L_15:
        /*0028*/ 	.byte	0x04, 0x17
        /*002a*/ 	.short	(.L_17 - .L_16)
.L_16:
        /*002c*/ 	.word	0x00000000
        /*0030*/ 	.short	0x0006
        /*0032*/ 	.short	0x0030
        /*0034*/ 	.byte	0x00, 0xf4, 0x21, 0x00


	//----- nvinfo : EIATTR_KPARAM_INFO
	.align		4
.L_17:
        /*0038*/ 	.byte	0x04, 0x17
        /*003a*/ 	.short	(.L_19 - .L_18)
.L_18:
        /*003c*/ 	.word	0x00000000
        /*0040*/ 	.short	0x0005
        /*0042*/ 	.short	0x0028
        /*0044*/ 	.byte	0x00, 0xf4, 0x21, 0x00


	//----- nvinfo : EIATTR_KPARAM_INFO
	.align		4
.L_19:
        /*0048*/ 	.byte	0x04, 0x17
        /*004a*/ 	.short	(.L_21 - .L_20)
.L_20:
        /*004c*/ 	.word	0x00000000
        /*0050*/ 	.short	0x0004
        /*0052*/ 	.short	0x0020
        /*0054*/ 	.byte	0x00, 0xf4, 0x21, 0x00


	//----- nvinfo : EIATTR_KPARAM_INFO
	.align		4
.L_21:
        /*0058*/ 	.byte	0x04, 0x17
        /*005a*/ 	.short	(.L_23 - .L_22)
.L_22:
        /*005c*/ 	.word	0x00000000
        /*0060*/ 	.short	0x0003
        /*0062*/ 	.short	0x0018
        /*0064*/ 	.byte	0x00, 0xf4, 0x21, 0x00


	//----- nvinfo : EIATTR_KPARAM_INFO
	.align		4
.L_23:
        /*0068*/ 	.byte	0x04, 0x17
        /*006a*/ 	.short	(.L_25 - .L_24)
.L_24:
        /*006c*/ 	.word	0x00000000
        /*0070*/ 	.short	0x0002
        /*0072*/ 	.short	0x0010
        /*0074*/ 	.byte	0x00, 0xf4, 0x21, 0x00


	//----- nvinfo : EIATTR_KPARAM_INFO
	.align		4
.L_25:
        /*0078*/ 	.byte	0x04, 0x17
        /*007a*/ 	.short	(.L_27 - .L_26)
.L_26:
        /*007c*/ 	.word	0x00000000
        /*0080*/ 	.short	0x0001
        /*0082*/ 	.short	0x0008
        /*0084*/ 	.byte	0x00, 0xf4, 0x21, 0x00


	//----- nvinfo : EIATTR_KPARAM_INFO
	.align		4
.L_27:
        /*0088*/ 	.byte	0x04, 0x17
        /*008a*/ 	.short	(.L_29 - .L_28)
.L_28:
        /*008c*/ 	.word	0x00000000
        /*0090*/ 	.short	0x0000
        /*0092*/ 	.short	0x0000
        /*0094*/ 	.byte	0x00, 0xf4, 0x21, 0x00


	//----- nvinfo : EIATTR_SPARSE_MMA_MASK
	.align		4
.L_29:
        /*0098*/ 	.byte	0x03, 0x50
        /*009a*/ 	.short	0x0000


	//----- nvinfo : EIATTR_MAXREG_COUNT
	.align		4
        /*009c*/ 	.byte	0x03, 0x1b
        /*009e*/ 	.short	0x00ff


	//----- nvinfo : EIATTR_EXIT_INSTR_OFFSETS
	.align		4
        /*00a0*/ 	.byte	0x04, 0x1c
        /*00a2*/ 	.short	(.L_31 - .L_30)


	//   ....[0]....
.L_30:
        /*00a4*/ 	.word	0x000008d0


	//----- nvinfo : EIATTR_REQNTID
	.align		4
.L_31:
        /*00a8*/ 	.byte	0x04, 0x10
        /*00aa*/ 	.short	(.L_33 - .L_32)
.L_32:
        /*00ac*/ 	.word	0x00000080
        /*00b0*/ 	.word	0x00000001
        /*00b4*/ 	.word	0x00000001


	//----- nvinfo : EIATTR_CBANK_PARAM_SIZE
	.align		4
.L_33:
        /*00b8*/ 	.byte	0x03, 0x19
        /*00ba*/ 	.short	0x0044


	//----- nvinfo : EIATTR_PARAM_CBANK
	.align		4
        /*00bc*/ 	.byte	0x04, 0x0a
        /*00be*/ 	.short	(.L_35 - .L_34)
	.align		4
.L_34:
        /*00c0*/ 	.word	index@(.nv.constant0.triton_poi_fused__native_batch_norm_legit_no_training_add_max_pool2d_with_indices_17)
        /*00c4*/ 	.short	0x0210
        /*00c6*/ 	.short	0x0044


	//----- nvinfo : EIATTR_SW_WAR
	.align		4
.L_35:
        /*00c8*/ 	.byte	0x04, 0x36
        /*00ca*/ 	.short	(.L_37 - .L_36)
.L_36:
        /*00cc*/ 	.word	0x00000008
.L_37:


//--------------------- .nv.callgraph             --------------------------
	.section	.nv.callgraph,"",@"SHT_CUDA_CALLGRAPH"
	.align	4
	.sectionentsize	8
	.align		4
        /*0000*/ 	.word	0x00000000
	.align		4
        /*0004*/ 	.word	0xffffffff
	.align		4
        /*0008*/ 	.word	0x00000000
	.align		4
        /*000c*/ 	.word	0xfffffffe
	.align		4
        /*0010*/ 	.word	0x00000000
	.align		4
        /*0014*/ 	.word	0xfffffffd
	.align		4
        /*0018*/ 	.word	0x00000000
	.align		4
        /*001c*/ 	.word	0xfffffffc


//--------------------- .nv.constant4             --------------------------
	.section	.nv.constant4,"a",@progbits
	.align	8
	.align		8
.nv.constant4:
        /*0000*/ 	.dword	_$_str
	.align		8
        /*0008*/ 	.dword	_$_str_$_2


//--------------------- .text.triton_poi_fused__native_batch_norm_legit_no_training_add_max_pool2d_with_indices_17 --------------------------
	.section	.text.triton_poi_fused__native_batch_norm_legit_no_training_add_max_pool2d_with_indices_17,"ax",@progbits
	.align	128
        .global         triton_poi_fused__native_batch_norm_legit_no_training_add_max_pool2d_with_indices_17
        .type           triton_poi_fused__native_batch_norm_legit_no_training_add_max_pool2d_with_indices_17,@function
        .size           triton_poi_fused__native_batch_norm_legit_no_training_add_max_pool2d_with_indices_17,(.L_x_1 - triton_poi_fused__native_batch_norm_legit_no_training_add_max_pool2d_with_indices_17)
        .other          triton_poi_fused__native_batch_norm_legit_no_training_add_max_pool2d_with_indices_17,@"STO_CUDA_ENTRY STV_DEFAULT"
triton_poi_fused__native_batch_norm_legit_no_training_add_max_pool2d_with_indices_17:
.text.triton_poi_fused__native_batch_norm_legit_no_training_add_max_pool2d_with_indices_17:
[----:B------:R-:W-:Y:S01]  /*0000*/  LDC R1, c[0x0][0x28] ;  /* 0x00000a00ff017b82 */ /* 0x000fe20000000800 */
[----:B------:R-:W1:Y:S01]  /*0010*/  S2R R11, SR_TID.X ;  /* 0x00000000000b7919 */ /* 0x000e620000002100 */
[----:B------:R-:W-:Y:S01]  /*0020*/  IMAD.MOV.U32 R10, RZ, RZ, RZ ;  /* 0x000000ffff0a7224 */ /* 0x000fe200078e00ff */
[----:B------:R-:W-:Y:S01]  /*0030*/  ULDC.64 UR4, c[0x0][0x208] ;  /* 0x0000820000047ab9 */ /* 0x000fe20000000a00 */
[----:B------:R-:W2:Y:S01]  /*0040*/  S2R R0, SR_CTAID.X ;  /* 0x0000000000007919 */ /* 0x000ea20000002500 */
[----:B------:R-:W-:Y:S01]  /*0050*/  CS2R R12, SRZ ;  /* 0x00000000000c7805 */ /* 0x000fe2000001ff00 */
[----:B------:R-:W-:Y:S01]  /*0060*/  IMAD.MOV.U32 R18, RZ, RZ, RZ ;  /* 0x000000ffff127224 */ /* 0x000fe200078e00ff */
[----:B------:R-:W-:Y:S01]  /*0070*/  ULDC.64 UR6, c[0x0][0x248] ;  /* 0x0000920000067ab9 */ /* 0x000fe20000000a00 */
[----:B-1----:R-:W-:Y:S02]  /*0080*/  LOP3.LUT R11, R11, 0x7f, RZ, 0xc0, !PT ;  /* 0x0000007f0b0b7812 */ /* 0x002fe400078ec0ff */
[----:B--2---:R-:W-:-:S03]  /*0090*/  SHF.R.S32.HI R2, RZ, 0x18, R0 ;  /* 0x00000018ff027819 */ /* 0x004fc60000011400 */
[----:B------:R-:W-:Y:S01]  /*00a0*/  IMAD R11, R0, 0x80, R11 ;  /* 0x00000080000b7824 */ /* 0x000fe200078e020b */
[----:B------:R-:W-:Y:S02]  /*00b0*/  SGXT R0, R2, 0x1 ;  /* 0x000000010200781a */ /* 0x000fe40000000200 */
[----:B------:R-:W1:Y:S02]  /*00c0*/  LDC.64 R2, c[0x0][0x218] ;  /* 0x00008600ff027b82 */ /* 0x000e640000000a00 */
[CC--:B------:R-:W-:Y:S02]  /*00d0*/  LEA.HI R5, R0.reuse, R11.reuse, RZ, 0xa ;  /* 0x0000000b00057211 */ /* 0x0c0fe400078f50ff */
[----:B------:R-:W-:Y:S02]  /*00e0*/  LEA.HI R0, R0, R11, RZ, 0xb ;  /* 0x0000000b00007211 */ /* 0x000fe400078f58ff */
[----:B------:R-:W-:Y:S02]  /*00f0*/  SHF.R.S32.HI R6, RZ, 0xa, R5 ;  /* 0x0000000aff067819 */ /* 0x000fe40000011405 */
[----:B------:R-:W-:-:S02]  /*0100*/  SHF.R.S32.HI R4, RZ, 0xb, R0 ;  /* 0x0000000bff047819 */ /* 0x000fc40000011400 */
[C---:B------:R-:W-:Y:S02]  /*0110*/  LEA.HI R7, R5.reuse, R6, RZ, 0x1 ;  /* 0x0000000605077211 */ /* 0x040fe400078f08ff */
[----:B------:R-:W-:Y:S02]  /*0120*/  LEA.HI R0, R0, R4, RZ, 0x1 ;  /* 0x0000000400007211 */ /* 0x000fe400078f08ff */
[----:B------:R-:W-:Y:S02]  /*0130*/  LOP3.LUT R8, R5, 0xfffffc00, RZ, 0xc0, !PT ;  /* 0xfffffc0005087812 */ /* 0x000fe400078ec0ff */
[----:B------:R-:W-:Y:S02]  /*0140*/  LOP3.LUT R7, R7, 0xfffffffe, RZ, 0xc0, !PT ;  /* 0xfffffffe07077812 */ /* 0x000fe400078ec0ff */
[----:B------:R-:W-:Y:S01]  /*0150*/  LOP3.LUT R5, R0, 0xfffffffe, RZ, 0xc0, !PT ;  /* 0xfffffffe00057812 */ /* 0x000fe200078ec0ff */
[----:B------:R-:W-:Y:S02]  /*0160*/  IMAD.IADD R19, R11, 0x1, -R8 ;  /* 0x000000010b137824 */ /* 0x000fe400078e0a08 */
[----:B------:R-:W-:-:S02]  /*0170*/  IMAD.IADD R6, R6, 0x1, -R7 ;  /* 0x0000000106067824 */ /* 0x000fc400078e0a07 */
[C---:B------:R-:W-:Y:S02]  /*0180*/  IMAD.IADD R5, R4.reuse, 0x1, -R5 ;  /* 0x0000000104057824 */ /* 0x040fe400078e0a05 */
[----:B------:R-:W-:Y:S01]  /*0190*/  IMAD R7, R4, 0x2000, R19 ;  /* 0x0000200004077824 */ /* 0x000fe200078e0213 */
[C---:B------:R-:W-:Y:S01]  /*01a0*/  ISETP.GT.AND P1, PT, R6.reuse, RZ, PT ;  /* 0x000000ff0600720c */ /* 0x040fe20003f24270 */
[----:B------:R-:W-:Y:S01]  /*01b0*/  IMAD.MOV.U32 R0, RZ, RZ, RZ ;  /* 0x000000ffff007224 */ /* 0x000fe200078e00ff */
[C---:B------:R-:W-:Y:S01]  /*01c0*/  ISETP.GT.AND P0, PT, R5.reuse, RZ, PT ;  /* 0x000000ff0500720c */ /* 0x040fe20003f04270 */
[C---:B------:R-:W-:Y:S01]  /*01d0*/  IMAD R7, R6.reuse, 0x800, R7 ;  /* 0x0000080006077824 */ /* 0x040fe200078e0207 */
[----:B------:R-:W-:Y:S02]  /*01e0*/  ISETP.GT.AND P4, PT, R5, RZ, P1 ;  /* 0x000000ff0500720c */ /* 0x000fe40000f84270 */
[----:B------:R-:W-:Y:S01]  /*01f0*/  ISETP.GT.AND P2, PT, R6, -0x1, P0 ;  /* 0xffffffff0600780c */ /* 0x000fe20000744270 */
[----:B------:R-:W-:-:S02]  /*0200*/  VIADD R9, R7, 0xffffec00 ;  /* 0xffffec0007097836 */ /* 0x000fc40000000000 */
[----:B------:R-:W-:Y:S02]  /*0210*/  VIADD R15, R7, 0xfffff000 ;  /* 0xfffff000070f7836 */ /* 0x000fe40000000000 */
[----:B-1----:R-:W-:-:S04]  /*0220*/  IMAD.WIDE R8, R9, 0x4, R2 ;  /* 0x0000000409087825 */ /* 0x002fc800078e0202 */
[--C-:B------:R-:W-:Y:S02]  /*0230*/  IMAD.WIDE R14, R15, 0x4, R2.reuse ;  /* 0x000000040f0e7825 */ /* 0x100fe400078e0202 */
[----:B------:R1:W2:Y:S02]  /*0240*/  @P4 LDG.E R0, desc[UR4][R8.64] ;  /* 0x0000000408004981 */ /* 0x0002a4000c1e1900 */
[----:B------:R-:W-:Y:S02]  /*0250*/  VIADD R17, R7, 0xfffff400 ;  /* 0xfffff40007117836 */ /* 0x000fe40000000000 */
[----:B------:R3:W4:Y:S01]  /*0260*/  @P2 LDG.E R10, desc[UR4][R14.64] ;  /* 0x000000040e0a2981 */ /* 0x000722000c1e1900 */
[----:B------:R-:W-:Y:S01]  /*0270*/  ISETP.GT.AND P0, PT, R5, -0x1, P1 ;  /* 0xffffffff0500780c */ /* 0x000fe20000f04270 */
[----:B------:R-:W-:Y:S01]  /*0280*/  IMAD.WIDE R16, R17, 0x4, R2 ;  /* 0x0000000411107825 */ /* 0x000fe200078e0202 */
[----:B------:R-:W-:Y:S02]  /*0290*/  LOP3.LUT R6, R5, R6, RZ, 0xfc, !PT ;  /* 0x0000000605067212 */ /* 0x000fe400078efcff */
[----:B------:R-:W5:Y:S01]  /*02a0*/  LDC.64 R4, c[0x0][0x230] ;  /* 0x00008c00ff047b82 */ /* 0x000f620000000a00 */
[----:B------:R-:W-:Y:S01]  /*02b0*/  VIADD R21, R7, 0xfffffc00 ;  /* 0xfffffc0007157836 */ /* 0x000fe20000000000 */
[----:B------:R-:W4:Y:S01]  /*02c0*/  @P2 LDG.E R12, desc[UR4][R16.64] ;  /* 0x00000004100c2981 */ /* 0x000f22000c1e1900 */
[----:B------:R-:W-:-:S02]  /*02d0*/  ISETP.GT.AND P3, PT, R6, -0x1, PT ;  /* 0xffffffff0600780c */ /* 0x000fc40003f64270 */
[----:B-1----:R-:W-:Y:S01]  /*02e0*/  IMAD.WIDE R8, R21, 0x4, R2 ;  /* 0x0000000415087825 */ /* 0x002fe200078e0202 */
[----:B---3--:R-:W-:-:S04]  /*02f0*/  CS2R R14, SRZ ;  /* 0x00000000000e7805 */ /* 0x008fc8000001ff00 */
[----:B------:R1:W3:Y:S01]  /*0300*/  @P0 LDG.E R13, desc[UR4][R8.64] ;  /* 0x00000004080d0981 */ /* 0x0002e2000c1e1900 */
[----:B------:R-:W-:-:S04]  /*0310*/  IMAD.WIDE R20, R7, 0x4, R2 ;  /* 0x0000000407147825 */ /* 0x000fc800078e0202 */
[C---:B------:R-:W-:Y:S01]  /*0320*/  VIADD R29, R7.reuse, 0x400 ;  /* 0x00000400071d7836 */ /* 0x040fe20000000000 */
[----:B------:R5:W3:Y:S01]  /*0330*/  @P3 LDG.E R14, desc[UR4][R20.64] ;  /* 0x00000004140e3981 */ /* 0x000ae2000c1e1900 */
[----:B------:R-:W-:Y:S02]  /*0340*/  VIADD R25, R7, 0xc00 ;  /* 0x00000c0007197836 */ /* 0x000fe40000000000 */
[--C-:B------:R-:W-:Y:S01]  /*0350*/  IMAD.WIDE R28, R29, 0x4, R2.reuse ;  /* 0x000000041d1c7825 */ /* 0x100fe200078e0202 */
[----:B-1----:R-:W1:Y:S03]  /*0360*/  LDC.64 R8, c[0x0][0x228] ;  /* 0x00008a00ff087b82 */ /* 0x002e660000000a00 */
[----:B0-----:R-:W-:Y:S01]  /*0370*/  IMAD.MOV.U32 R16, RZ, RZ, RZ ;  /* 0x000000ffff107224 */ /* 0x001fe200078e00ff */
[----:B------:R-:W3:Y:S01]  /*0380*/  @P3 LDG.E R15, desc[UR4][R28.64] ;  /* 0x000000041c0f3981 */ /* 0x000ee2000c1e1900 */
[----:B------:R-:W-:-:S04]  /*0390*/  IMAD.WIDE R24, R25, 0x4, R2 ;  /* 0x0000000419187825 */ /* 0x000fc800078e0202 */
[----:B-----5:R-:W-:Y:S01]  /*03a0*/  IMAD.WIDE R26, R19, 0x4, R4 ;  /* 0x00000004131a7825 */ /* 0x020fe200078e0204 */
[----:B------:R0:W5:Y:S01]  /*03b0*/  @P0 LDG.E R16, desc[UR4][R24.64] ;  /* 0x0000000418100981 */ /* 0x000162000c1e1900 */
[----:B------:R-:W1:Y:S02]  /*03c0*/  LDC.64 R4, c[0x0][0x238] ;  /* 0x00008e00ff047b82 */ /* 0x000e640000000a00 */
[C---:B------:R-:W-:Y:S01]  /*03d0*/  VIADD R23, R7.reuse, 0x1000 ;  /* 0x0000100007177836 */ /* 0x040fe20000000000 */
[----:B------:R-:W5:Y:S01]  /*03e0*/  LDG.E.EL R17, desc[UR4][R26.64] ;  /* 0x000000041a117981 */ /* 0x000f62000c2e1900 */
[----:B------:R-:W-:Y:S02]  /*03f0*/  VIADD R7, R7, 0x1400 ;  /* 0x0000140007077836 */ /* 0x000fe40000000000 */
[----:B------:R-:W-:Y:S02]  /*0400*/  IMAD.MOV.U32 R20, RZ, RZ, RZ ;  /* 0x000000ffff147224 */ /* 0x000fe400078e00ff */
[----:B------:R-:W-:-:S04]  /*0410*/  IMAD.WIDE R22, R23, 0x4, R2 ;  /* 0x0000000417167825 */ /* 0x000fc800078e0202 */
[----:B0-----:R-:W-:Y:S01]  /*0420*/  IMAD.WIDE R24, R7, 0x4, R2 ;  /* 0x0000000407187825 */ /* 0x001fe200078e0202 */
[----:B------:R-:W5:Y:S01]  /*0430*/  @P3 LDG.E R18, desc[UR4][R22.64] ;  /* 0x0000000416123981 */ /* 0x000f62000c1e1900 */
[----:B------:R-:W0:Y:S03]  /*0440*/  LDC.64 R6, c[0x0][0x220] ;  /* 0x00008800ff067b82 */ /* 0x000e260000000a00 */
[----:B------:R-:W5:Y:S05]  /*0450*/  @P3 LDG.E R20, desc[UR4][R24.64] ;  /* 0x0000000418143981 */ /* 0x000f6a000c1e1900 */
[----:B------:R-:W0:Y:S01]  /*0460*/  LDC.64 R2, c[0x0][0x240] ;  /* 0x00009000ff027b82 */ /* 0x000e220000000a00 */
[----:B-1----:R-:W-:-:S04]  /*0470*/  IMAD.WIDE R8, R19, 0x4, R8 ;  /* 0x0000000413087825 */ /* 0x002fc800078e0208 */
[----:B------:R-:W-:Y:S02]  /*0480*/  IMAD.WIDE R4, R19, 0x4, R4 ;  /* 0x0000000413047825 */ /* 0x000fe400078e0204 */
[----:B------:R-:W5:Y:S04]  /*0490*/  LDG.E.EL R8, desc[UR4][R8.64] ;  /* 0x0000000408087981 */ /* 0x000f68000c2e1900 */
[----:B------:R1:W5:Y:S01]  /*04a0*/  LDG.E.EL R4, desc[UR4][R4.64] ;  /* 0x0000000404047981 */ /* 0x000362000c2e1900 */
[----:B0-----:R-:W-:-:S06]  /*04b0*/  IMAD.WIDE R6, R11, 0x4, R6 ;  /* 0x000000040b067825 */ /* 0x001fcc00078e0206 */
[----:B------:R-:W5:Y:S01]  /*04c0*/  LDG.E R7, desc[UR4][R6.64] ;  /* 0x0000000406077981 */ /* 0x000f62000c1e1900 */
[----:B------:R-:W-:-:S06]  /*04d0*/  IMAD.WIDE R2, R19, 0x4, R2 ;  /* 0x0000000413027825 */ /* 0x000fcc00078e0202 */
[----:B------:R0:W5:Y:S01]  /*04e0*/  LDG.E.EL R3, desc[UR4][R2.64] ;  /* 0x0000000402037981 */ /* 0x000162000c2e1900 */
[----:B--2---:R-:W-:Y:S02]  /*04f0*/  SEL R21, R0, 0xff800000, P4 ;  /* 0xff80000000157807 */ /* 0x004fe40002000000 */
[----:B----4-:R-:W-:-:S04]  /*0500*/  SEL R10, R10, 0xff800000, P2 ;  /* 0xff8000000a0a7807 */ /* 0x010fc80001000000 */
[----:B------:R-:W-:Y:S02]  /*0510*/  FSETP.GT.AND P1, PT, R10, R21, PT ;  /* 0x000000150a00720b */ /* 0x000fe40003f24000 */
[----:B------:R-:W-:Y:S02]  /*0520*/  SEL R19, R12, 0xff800000, P2 ;  /* 0xff8000000c137807 */ /* 0x000fe40001000000 */
[----:B------:R-:W-:Y:S02]  /*0530*/  FSETP.NAN.AND P2, PT, R10, R10, PT ;  /* 0x0000000a0a00720b */ /* 0x000fe40003f48000 */
[----:B------:R-:W-:Y:S02]  /*0540*/  FSETP.NAN.AND P4, PT, R19, R19, PT ;  /* 0x000000131300720b */ /* 0x000fe40003f88000 */
[----:B---3--:R-:W-:-:S05]  /*0550*/  SEL R0, R13, 0xff800000, P0 ;  /* 0xff8000000d007807 */ /* 0x008fca0000000000 */
[----:B------:R-:W-:Y:S01]  /*0560*/  @!P1 FSEL R10, R10, R21, P2 ;  /* 0x000000150a0a9208 */ /* 0x000fe20001000000 */
[----:B------:R-:W2:Y:S01]  /*0570*/  LDC.64 R12, c[0x0][0x210] ;  /* 0x00008400ff0c7b82 */ /* 0x000ea20000000a00 */
[----:B------:R-:W-:Y:S02]  /*0580*/  FSETP.NAN.AND P6, PT, R0, R0, PT ;  /* 0x000000000000720b */ /* 0x000fe40003fc8000 */
[----:B------:R-:W-:Y:S02]  /*0590*/  FSETP.GEU.AND P2, PT, R10, R19, PT ;  /* 0x000000130a00720b */ /* 0x000fe40003f4e000 */
[----:B-1----:R-:W-:Y:S02]  /*05a0*/  SEL R5, R14, 0xff800000, P3 ;  /* 0xff8000000e057807 */ /* 0x002fe40001800000 */
[----:B------:R-:W-:Y:S02]  /*05b0*/  @!P4 FSEL R19, R19, R10, !P2 ;  /* 0x0000000a1313c208 */ /* 0x000fe40005000000 */
[----:B------:R-:W-:-:S02]  /*05c0*/  FSETP.NAN.AND P5, PT, R5, R5, PT ;  /* 0x000000050500720b */ /* 0x000fc40003fa8000 */
[----:B------:R-:W-:Y:S02]  /*05d0*/  FSETP.GEU.AND P4, PT, R19, R0, PT ;  /* 0x000000001300720b */ /* 0x000fe40003f8e000 */
[----:B0-----:R-:W-:Y:S02]  /*05e0*/  SEL R2, R15, 0xff800000, P3 ;  /* 0xff8000000f027807 */ /* 0x001fe40001800000 */
[----:B------:R-:W-:Y:S02]  /*05f0*/  @!P6 FSEL R0, R0, R19, !P4 ;  /* 0x000000130000e208 */ /* 0x000fe40006000000 */
[----:B-----5:R-:W-:Y:S02]  /*0600*/  SEL R9, R16, 0xff800000, P0 ;  /* 0xff80000010097807 */ /* 0x020fe40000000000 */
[----:B------:R-:W-:Y:S02]  /*0610*/  FSETP.NAN.AND P6, PT, R2, R2, PT ;  /* 0x000000020200720b */ /* 0x000fe40003fc8000 */
[----:B------:R-:W-:Y:S01]  /*0620*/  FSETP.GEU.AND P0, PT, R0, R5, PT ;  /* 0x000000050000720b */ /* 0x000fe20003f0e000 */
[----:B------:R-:W-:-:S03]  /*0630*/  FADD R17, R17, 9.9999997473787516356e-06 ;  /* 0x3727c5ac11117421 */ /* 0x000fc60000000000 */
[----:B------:R-:W-:Y:S02]  /*0640*/  @!P5 FSEL R5, R5, R0, !P0 ;  /* 0x000000000505d208 */ /* 0x000fe40004000000 */
[----:B------:R-:W-:Y:S01]  /*0650*/  FSETP.NAN.AND P5, PT, R9, R9, PT ;  /* 0x000000090900720b */ /* 0x000fe20003fa8000 */
[----:B------:R-:W0:Y:S01]  /*0660*/  MUFU.SQRT R17, R17 ;  /* 0x0000001100117308 */ /* 0x000e220000002000 */
[----:B------:R-:W-:Y:S02]  /*0670*/  SEL R18, R18, 0xff800000, P3 ;  /* 0xff80000012127807 */ /* 0x000fe40001800000 */
[----:B------:R-:W-:Y:S02]  /*0680*/  SEL R15, R20, 0xff800000, P3 ;  /* 0xff800000140f7807 */ /* 0x000fe40001800000 */
[----:B------:R-:W-:-:S04]  /*0690*/  FSETP.GEU.AND P3, PT, R5, R2, PT ;  /* 0x000000020500720b */ /* 0x000fc80003f6e000 */
[----:B------:R-:W-:-:S04]  /*06a0*/  @!P6 FSEL R2, R2, R5, !P3 ;  /* 0x000000050202e208 */ /* 0x000fc80005800000 */
[----:B------:R-:W-:-:S04]  /*06b0*/  FSETP.GEU.AND P6, PT, R2, R9, PT ;  /* 0x000000090200720b */ /* 0x000fc80003fce000 */
[----:B------:R-:W-:Y:S02]  /*06c0*/  @!P5 FSEL R9, R9, R2, !P6 ;  /* 0x000000020909d208 */ /* 0x000fe40007000000 */
[C---:B0-----:R-:W-:Y:S02]  /*06d0*/  FSETP.GT.AND P5, PT, R17.reuse, 8.50705917302346158658e+37, PT ;  /* 0x7e8000001100780b */ /* 0x041fe40003fa4000 */
[----:B------:R-:W-:Y:S02]  /*06e0*/  SEL R0, RZ, 0x1, !P1 ;  /* 0x00000001ff007807 */ /* 0x000fe40004800000 */
[----:B------:R-:W-:-:S09]  /*06f0*/  FSETP.GEU.AND P1, PT, R17, 1.175494350822287508e-38, PT ;  /* 0x008000001100780b */ /* 0x000fd20003f2e000 */
[----:B------:R-:W-:-:S04]  /*0700*/  @P5 FMUL R17, R17, 0.25 ;  /* 0x3e80000011115820 */ /* 0x000fc80000400000 */
[----:B------:R-:W-:Y:S01]  /*0710*/  @!P1 FMUL R17, R17, 16777216 ;  /* 0x4b80000011119820 */ /* 0x000fe20000400000 */
[----:B------:R-:W-:Y:S01]  /*0720*/  IMAD.MOV.U32 R2, RZ, RZ, 0x3e800000 ;  /* 0x3e800000ff027424 */ /* 0x000fe200078e00ff */
[----:B------:R-:W-:-:S04]  /*0730*/  SEL R0, R0, 0x2, P2 ;  /* 0x0000000200007807 */ /* 0x000fc80001000000 */
[----:B------:R-:W0:Y:S01]  /*0740*/  MUFU.RCP R17, R17 ;  /* 0x0000001100117308 */ /* 0x000e220000001000 */
[-C--:B------:R-:W-:Y:S02]  /*0750*/  FSETP.NAN.AND P2, PT, R18, R18.reuse, PT ;  /* 0x000000121200720b */ /* 0x080fe40003f48000 */
[----:B------:R-:W-:Y:S02]  /*0760*/  FSEL R2, R2, 1, P5 ;  /* 0x3f80000002027808 */ /* 0x000fe40002800000 */
[----:B------:R-:W-:Y:S02]  /*0770*/  SEL R0, R0, 0x3, P4 ;  /* 0x0000000300007807 */ /* 0x000fe40002000000 */
[----:B------:R-:W-:Y:S01]  /*0780*/  FSETP.NAN.AND P5, PT, R15, R15, PT ;  /* 0x0000000f0f00720b */ /* 0x000fe20003fa8000 */
[----:B------:R-:W-:Y:S01]  /*0790*/  @!P1 FMUL R2, R2, 16777216 ;  /* 0x4b80000002029820 */ /* 0x000fe20000400000 */
[----:B------:R-:W-:Y:S02]  /*07a0*/  FSETP.GEU.AND P4, PT, R9, R18, PT ;  /* 0x000000120900720b */ /* 0x000fe40003f8e000 */
[----:B------:R-:W-:Y:S01]  /*07b0*/  SEL R0, R0, 0x4, P0 ;  /* 0x0000000400007807 */ /* 0x000fe20000000000 */
[----:B------:R-:W-:-:S02]  /*07c0*/  FADD R7, R7, -R8 ;  /* 0x8000000807077221 */ /* 0x000fc40000000000 */
[----:B------:R-:W-:Y:S01]  /*07d0*/  @!P2 FSEL R18, R18, R9, !P4 ;  /* 0x000000091212a208 */ /* 0x000fe20006000000 */
[----:B0-----:R-:W-:Y:S01]  /*07e0*/  FMUL R2, R17, R2 ;  /* 0x0000000211027220 */ /* 0x001fe20000400000 */
[----:B------:R-:W-:Y:S02]  /*07f0*/  SEL R0, R0, 0x5, P3 ;  /* 0x0000000500007807 */ /* 0x000fe40001800000 */
[----:B------:R-:W-:Y:S01]  /*0800*/  FSETP.GEU.AND P0, PT, R18, R15, PT ;  /* 0x0000000f1200720b */ /* 0x000fe20003f0e000 */
[----:B------:R-:W-:Y:S01]  /*0810*/  FMUL R2, R7, R2 ;  /* 0x0000000207027220 */ /* 0x000fe20000400000 */
[----:B------:R-:W-:Y:S02]  /*0820*/  SEL R0, R0, 0x6, P6 ;  /* 0x0000000600007807 */ /* 0x000fe40003000000 */
[----:B------:R-:W-:Y:S01]  /*0830*/  @!P5 FSEL R15, R15, R18, !P0 ;  /* 0x000000120f0fd208 */ /* 0x000fe20004000000 */
[----:B------:R-:W-:Y:S01]  /*0840*/  FFMA R4, R4, R2, R3 ;  /* 0x0000000204047223 */ /* 0x000fe20000000003 */
[----:B------:R-:W-:-:S02]  /*0850*/  IADD3 R2, P1, R11, UR6, RZ ;  /* 0x000000060b027c10 */ /* 0x000fc4000ff3e0ff */
[----:B------:R-:W-:Y:S01]  /*0860*/  SEL R0, R0, 0x7, P4 ;  /* 0x0000000700007807 */ /* 0x000fe20002000000 */
[----:B------:R-:W-:Y:S01]  /*0870*/  FADD R15, R15, R4 ;  /* 0x000000040f0f7221 */ /* 0x000fe20000000000 */
[C---:B------:R-:W-:Y:S01]  /*0880*/  LEA.HI.X.SX32 R3, R11.reuse, UR7, 0x1, P1 ;  /* 0x000000070b037c11 */ /* 0x040fe200088f0eff */
[----:B--2---:R-:W-:Y:S01]  /*0890*/  IMAD.WIDE R12, R11, 0x4, R12 ;  /* 0x000000040b0c7825 */ /* 0x004fe200078e020c */
[----:B------:R-:W-:-:S05]  /*08a0*/  SEL R5, R0, 0x8, P0 ;  /* 0x0000000800057807 */ /* 0x000fca0000000000 */
[----:B------:R-:W-:Y:S04]  /*08b0*/  STG.E.U8 desc[UR4][R2.64], R5 ;  /* 0x0000000502007986 */ /* 0x000fe8000c101104 */
[----:B------:R-:W-:Y:S01]  /*08c0*/  STG.E desc[UR4][R12.64], R15 ;  /* 0x0000000f0c007986 */ /* 0x000fe2000c101904 */
[----:B------:R-:W-:Y:S05]  /*08d0*/  EXIT ;  /* 0x000000000000794d */ /* 0x000fea0003800000 */
.L_x_0:
[----:B------:R-:W-:-:S00]  /*08e0*/  BRA `(.L_x_0) ;  /* 0xfffffffc00fc7947 */ /* 0x000fc0000383ffff */
[----:B------:R-:W-:-:S00]  /*08f0*/  NOP ;  /* 0x0000000000007918 */ /* 0x000fc00000000000 */
        /* <DEDUP_REMOVED lines=8> */
.L_x_1:


//--------------------- .nv.global.init           --------------------------
	.section	.nv.global.init,"aw",@progbits
.nv.global.init:
	.type		_$_str,@object
	.size		_$_str,(_$_str_$_2 - _$_str)
_$_str:
        /*0000*/ 	.byte	0x5f, 0x5f, 0x43, 0x55, 0x44, 0x41, 0x5f, 0x46, 0x54, 0x5a, 0x00
	.type		_$_str_$_2,@object
	.size		_$_str_$_2,(.L_1 - _$_str_$_2)
_$_str_$_2:
        /*000b*/ 	.byte	0x5f, 0x5f, 0x43, 0x55, 0x44, 0x41, 0x5f, 0x50, 0x52, 0x45, 0x43, 0x5f, 0x53, 0x51, 0x52, 0x54
        /*001b*/ 	.byte	0x00
.L_1:


//--------------------- .nv.constant0.triton_poi_fused__native_batch_norm_legit_no_training_add_max_pool2d_with_indices_17 --------------------------
	.section	.nv.constant0.triton_poi_fused__native_batch_norm_legit_no_training_add_max_pool2d_with_indices_17,"a",@progbits
	.sectionflags	@""
	.align	4
.nv.constant0.triton_poi_fused__native_batch_norm_legit_no_training_add_max_pool2d_with_indices_17:
	.zero		596
